//
// Generated by NVIDIA NVVM Compiler
//
// Compiler Build ID: CL-36424714
// Cuda compilation tools, release 13.0, V13.0.88
// Based on NVVM 20.0.0
//

.version 9.0
.target sm_100
.address_size 64

	// .globl	_Z9transposePiS_

.visible .entry _Z9transposePiS_(
	.param .u64 .ptr .align 1 _Z9transposePiS__param_0,
	.param .u64 .ptr .align 1 _Z9transposePiS__param_1
)
{
	.reg .b32 	%r<12>;
	.reg .b64 	%rd<9>;

	ld.param.u64 	%rd1, [_Z9transposePiS__param_0];
	ld.param.u64 	%rd2, [_Z9transposePiS__param_1];
	cvta.to.global.u64 	%rd3, %rd2;
	cvta.to.global.u64 	%rd4, %rd1;
	mov.u32 	%r1, %tid.x;
	mov.u32 	%r2, %ctaid.x;
	mov.u32 	%r3, %ntid.x;
	mad.lo.s32 	%r4, %r2, %r3, %r1;
	mov.u32 	%r5, %nctaid.x;
	mad.lo.s32 	%r6, %r3, %r5, -1;
	max.u32 	%r7, %r2, 1;
	mul.lo.s32 	%r8, %r4, %r5;
	mul.lo.s32 	%r9, %r6, %r7;
	rem.u32 	%r10, %r8, %r9;
	mul.wide.s32 	%rd5, %r4, 4;
	add.s64 	%rd6, %rd4, %rd5;
	ld.global.u32 	%r11, [%rd6];
	mul.wide.s32 	%rd7, %r10, 4;
	add.s64 	%rd8, %rd3, %rd7;
	st.global.u32 	[%rd8], %r11;
	ret;

}


// ===== COMPILED SASS (sm_100) =====

	.target	sm_100

	.elftype	@"ET_EXEC"


//--------------------- .note.nv.tkinfo           --------------------------
	.section	.note.nv.tkinfo,"",@"SHT_NOTE"
	.sectionflags	@"SHF_NOTE_NV_TKINFO"
	.tkinfo
        /*0018*/ 	.word	0x00000002
        /*0030*/ 	.string	""
        /*0030*/ 	.string	"ptxas"
        /*0030*/ 	.string	"Cuda compilation tools, release 13.0, V13.0.88"
        /*0030*/ 	.string	"Build cuda_13.0.r13.0/compiler.36424714_0"
        /*0030*/ 	.string	"-arch sm_100 -m 64 "



//--------------------- .note.nv.cuinfo           --------------------------
	.section	.note.nv.cuinfo,"",@"SHT_NOTE"
	.sectionflags	@"SHF_NOTE_NV_CUINFO"
        /*0018*/ 	.short	0x0002
        /*001a*/ 	.short	0x0064
        /*001c*/ 	.short	0x0082
	.zero		2


//--------------------- .nv.info                  --------------------------
	.section	.nv.info,"",@"SHT_CUDA_INFO"
	.align	4


	//----- nvinfo : EIATTR_REGCOUNT
	.align		4
        /*0000*/ 	.byte	0x04, 0x2f
        /*0002*/ 	.short	(.L_1 - .L_0)
	.align		4
.L_0:
        /*0004*/ 	.word	index@(_Z9transposePiS_)
        /*0008*/ 	.word	0x0000000c


	//----- nvinfo : EIATTR_FRAME_SIZE
	.align		4
.L_1:
        /*000c*/ 	.byte	0x04, 0x11
        /*000e*/ 	.short	(.L_3 - .L_2)
	.align		4
.L_2:
        /*0010*/ 	.word	index@(_Z9transposePiS_)
        /*0014*/ 	.word	0x00000000


	//----- nvinfo : EIATTR_MIN_STACK_SIZE
	.align		4
.L_3:
        /*0018*/ 	.byte	0x04, 0x12
        /*001a*/ 	.short	(.L_5 - .L_4)
	.align		4
.L_4:
        /*001c*/ 	.word	index@(_Z9transposePiS_)
        /*0020*/ 	.word	0x00000000
.L_5:


//--------------------- .nv.compat                --------------------------
	.section	.nv.compat,"",@"SHT_CUDA_COMPAT_INFO"
	.align	4
        /*0000*/ 	.byte	0x02, 0x09, 0x00, 0x00, 0x02, 0x02, 0x01, 0x00, 0x02, 0x05, 0x05, 0x00, 0x03, 0x07, 0x01, 0x01
        /*0010*/ 	.byte	0x02, 0x03, 0x00, 0x00, 0x02, 0x06, 0x01, 0x00, 0x04, 0x0b, 0x08, 0x00, 0x09, 0x00, 0x00, 0x00
        /*0020*/ 	.byte	0x00, 0x00, 0x00, 0x00


//--------------------- .nv.info._Z9transposePiS_ --------------------------
	.section	.nv.info._Z9transposePiS_,"",@"SHT_CUDA_INFO"
	.sectionflags	@""
	.align	4


	//----- nvinfo : EIATTR_CUDA_API_VERSION
	.align		4
        /*0000*/ 	.byte	0x04, 0x37
        /*0002*/ 	.short	(.L_7 - .L_6)
.L_6:
        /*0004*/ 	.word	0x00000082


	//----- nvinfo : EIATTR_KPARAM_INFO
	.align		4
.L_7:
        /*0008*/ 	.byte	0x04, 0x17
        /*000a*/ 	.short	(.L_9 - .L_8)
.L_8:
        /*000c*/ 	.word	0x00000000
        /*0010*/ 	.short	0x0001
        /*0012*/ 	.short	0x0008
        /*0014*/ 	.byte	0x00, 0xf5, 0x21, 0x00


	//----- nvinfo : EIATTR_KPARAM_INFO
	.align		4
.L_9:
        /*0018*/ 	.byte	0x04, 0x17
        /*001a*/ 	.short	(.L_11 - .L_10)
.L_10:
        /*001c*/ 	.word	0x00000000
        /*0020*/ 	.short	0x0000
        /*0022*/ 	.short	0x0000
        /*0024*/ 	.byte	0x00, 0xf5, 0x21, 0x00


	//----- nvinfo : EIATTR_SPARSE_MMA_MASK
	.align		4
.L_11:
        /*0028*/ 	.byte	0x03, 0x50
        /*002a*/ 	.short	0x0000


	//----- nvinfo : EIATTR_MAXREG_COUNT
	.align		4
        /*002c*/ 	.byte	0x03, 0x1b
        /*002e*/ 	.short	0x00ff


	//----- nvinfo : EIATTR_MERCURY_ISA_VERSION
	.align		4
        /*0030*/ 	.byte	0x03, 0x5f
        /*0032*/ 	.short	0x0101


	//----- nvinfo : EIATTR_VRC_CTA_INIT_COUNT
	.align		4
        /*0034*/ 	.byte	0x02, 0x4a
	.zero		1
	.zero		1


	//----- nvinfo : EIATTR_EXIT_INSTR_OFFSETS
	.align		4
        /*0038*/ 	.byte	0x04, 0x1c
        /*003a*/ 	.short	(.L_13 - .L_12)


	//   ....[0]....
.L_12:
        /*003c*/ 	.word	0x00000230


	//----- nvinfo : EIATTR_CBANK_PARAM_SIZE
	.align		4
.L_13:
        /*0040*/ 	.byte	0x03, 0x19
        /*0042*/ 	.short	0x0010


	//----- nvinfo : EIATTR_PARAM_CBANK
	.align		4
        /*0044*/ 	.byte	0x04, 0x0a
        /*0046*/ 	.short	(.L_15 - .L_14)
	.align		4
.L_14:
        /*0048*/ 	.word	index@(.nv.constant0._Z9transposePiS_)
        /*004c*/ 	.short	0x0380
        /*004e*/ 	.short	0x0010


	//----- nvinfo : EIATTR_SW_WAR
	.align		4
.L_15:
        /*0050*/ 	.byte	0x04, 0x36
        /*0052*/ 	.short	(.L_17 - .L_16)
.L_16:
        /*0054*/ 	.word	0x00000008
.L_17:


//--------------------- .nv.callgraph             --------------------------
	.section	.nv.callgraph,"",@"SHT_CUDA_CALLGRAPH"
	.align	4
	.sectionentsize	8
	.align		4
        /*0000*/ 	.word	0x00000000
	.align		4
        /*0004*/ 	.word	0xffffffff
	.align		4
        /*0008*/ 	.word	0x00000000
	.align		4
        /*000c*/ 	.word	0xfffffffe
	.align		4
        /*0010*/ 	.word	0x00000000
	.align		4
        /*0014*/ 	.word	0xfffffffd
	.align		4
        /*0018*/ 	.word	0x00000000
	.align		4
        /*001c*/ 	.word	0xfffffffc


//--------------------- .text._Z9transposePiS_    --------------------------
	.section	.text._Z9transposePiS_,"ax",@progbits
	.align	128
        .global         _Z9transposePiS_
        .type           _Z9transposePiS_,@function
        .size           _Z9transposePiS_,(.L_x_1 - _Z9transposePiS_)
        .other          _Z9transposePiS_,@"STO_CUDA_ENTRY STV_DEFAULT"
_Z9transposePiS_:
.text._Z9transposePiS_:
[----:B------:R-:W-:Y:S01]  /*0000*/  LDC R1, c[0x0][0x37c] ;  /* 0x0000df00ff017b82 */ /* 0x000fe20000000800 */
[----:B------:R-:W0:Y:S07]  /*0010*/  S2R R7, SR_TID.X ;  /* 0x0000000000077919 */ /* 0x000e2e0000002100 */
[----:B------:R-:W0:Y:S01]  /*0020*/  S2UR UR4, SR_CTAID.X ;  /* 0x00000000000479c3 */ /* 0x000e220000002500 */
[----:B------:R-:W1:Y:S07]  /*0030*/  LDCU.64 UR6, c[0x0][0x358] ;  /* 0x00006b00ff0677ac */ /* 0x000e6e0008000a00 */
[----:B------:R-:W0:Y:S08]  /*0040*/  LDC R0, c[0x0][0x360] ;  /* 0x0000d800ff007b82 */ /* 0x000e300000000800 */
[----:B------:R-:W2:Y:S01]  /*0050*/  LDC.64 R2, c[0x0][0x380] ;  /* 0x0000e000ff027b82 */ /* 0x000ea20000000a00 */
[----:B0-----:R-:W-:-:S04]  /*0060*/  IMAD R7, R0, UR4, R7 ;  /* 0x0000000400077c24 */ /* 0x001fc8000f8e0207 */
[----:B--2---:R-:W-:-:S05]  /*0070*/  IMAD.WIDE R2, R7, 0x4, R2 ;  /* 0x0000000407027825 */ /* 0x004fca00078e0202 */
[----:B-1----:R0:W2:Y:S01]  /*0080*/  LDG.E R9, desc[UR6][R2.64] ;  /* 0x0000000602097981 */ /* 0x0020a2000c1e1900 */
[----:B------:R-:W1:Y:S01]  /*0090*/  LDC R8, c[0x0][0x370] ;  /* 0x0000dc00ff087b82 */ /* 0x000e620000000800 */
[----:B------:R-:W-:-:S04]  /*00a0*/  UISETP.LT.U32.AND UP0, UPT, UR4, 0x1, UPT ;  /* 0x000000010400788c */ /* 0x000fc8000bf01070 */
[----:B------:R-:W-:Y:S01]  /*00b0*/  USEL UR4, UR4, 0x1, !UP0 ;  /* 0x0000000104047887 */ /* 0x000fe2000c000000 */
[-C--:B-1----:R-:W-:Y:S02]  /*00c0*/  IMAD R0, R0, R8.reuse, -0x1 ;  /* 0xffffffff00007424 */ /* 0x082fe400078e0208 */
[----:B------:R-:W-:-:S03]  /*00d0*/  IMAD R7, R7, R8, RZ ;  /* 0x0000000807077224 */ /* 0x000fc600078e02ff */
[----:B------:R-:W-:-:S04]  /*00e0*/  IMAD R0, R0, UR4, RZ ;  /* 0x0000000400007c24 */ /* 0x000fc8000f8e02ff */
[----:B------:R-:W1:Y:S01]  /*00f0*/  I2F.U32.RP R6, R0 ;  /* 0x0000000000067306 */ /* 0x000e620000209000 */
[----:B0-----:R-:W-:Y:S02]  /*0100*/  IADD3 R3, PT, PT, RZ, -R0, RZ ;  /* 0x80000000ff037210 */ /* 0x001fe40007ffe0ff */
[----:B------:R-:W-:-:S05]  /*0110*/  ISETP.NE.U32.AND P1, PT, R0, RZ, PT ;  /* 0x000000ff0000720c */ /* 0x000fca0003f25070 */
[----:B-1----:R-:W0:Y:S02]  /*0120*/  MUFU.RCP R6, R6 ;  /* 0x0000000600067308 */ /* 0x002e240000001000 */
[----:B0-----:R-:W-:-:S06]  /*0130*/  IADD3 R4, PT, PT, R6, 0xffffffe, RZ ;  /* 0x0ffffffe06047810 */ /* 0x001fcc0007ffe0ff */
[----:B------:R0:W1:Y:S02]  /*0140*/  F2I.FTZ.U32.TRUNC.NTZ R5, R4 ;  /* 0x0000000400057305 */ /* 0x000064000021f000 */
[----:B0-----:R-:W-:Y:S02]  /*0150*/  HFMA2 R4, -RZ, RZ, 0, 0 ;  /* 0x00000000ff047431 */ /* 0x001fe400000001ff */
[----:B-1----:R-:W-:-:S04]  /*0160*/  IMAD R3, R3, R5, RZ ;  /* 0x0000000503037224 */ /* 0x002fc800078e02ff */
[----:B------:R-:W-:-:S06]  /*0170*/  IMAD.HI.U32 R2, R5, R3, R4 ;  /* 0x0000000305027227 */ /* 0x000fcc00078e0004 */
[----:B------:R-:W-:-:S05]  /*0180*/  IMAD.HI.U32 R2, R2, R7, RZ ;  /* 0x0000000702027227 */ /* 0x000fca00078e00ff */
[----:B------:R-:W-:-:S05]  /*0190*/  IADD3 R2, PT, PT, -R2, RZ, RZ ;  /* 0x000000ff02027210 */ /* 0x000fca0007ffe1ff */
[----:B------:R-:W-:Y:S02]  /*01a0*/  IMAD R7, R0, R2, R7 ;  /* 0x0000000200077224 */ /* 0x000fe400078e0207 */
[----:B------:R-:W0:Y:S03]  /*01b0*/  LDC.64 R2, c[0x0][0x388] ;  /* 0x0000e200ff027b82 */ /* 0x000e260000000a00 */
[----:B------:R-:W-:-:S13]  /*01c0*/  ISETP.GE.U32.AND P0, PT, R7, R0, PT ;  /* 0x000000000700720c */ /* 0x000fda0003f06070 */
[----:B------:R-:W-:-:S04]  /*01d0*/  @P0 IADD3 R7, PT, PT, -R0, R7, RZ ;  /* 0x0000000700070210 */ /* 0x000fc80007ffe1ff */
[----:B------:R-:W-:-:S13]  /*01e0*/  ISETP.GE.U32.AND P0, PT, R7, R0, PT ;  /* 0x000000000700720c */ /* 0x000fda0003f06070 */
[----:B------:R-:W-:Y:S02]  /*01f0*/  @P0 IADD3 R7, PT, PT, -R0, R7, RZ ;  /* 0x0000000700070210 */ /* 0x000fe40007ffe1ff */
[----:B------:R-:W-:-:S05]  /*0200*/  @!P1 LOP3.LUT R7, RZ, R0, RZ, 0x33, !PT ;  /* 0x00000000ff079212 */ /* 0x000fca00078e33ff */
[----:B0-----:R-:W-:-:S05]  /*0210*/  IMAD.WIDE R2, R7, 0x4, R2 ;  /* 0x0000000407027825 */ /* 0x001fca00078e0202 */
[----:B--2---:R-:W-:Y:S01]  /*0220*/  STG.E desc[UR6][R2.64], R9 ;  /* 0x0000000902007986 */ /* 0x004fe2000c101906 */
[----:B------:R-:W-:Y:S05]  /*0230*/  EXIT ;  /* 0x000000000000794d */ /* 0x000fea0003800000 */
.L_x_0:
[----:B------:R-:W-:-:S00]  /*0240*/  BRA `(.L_x_0) ;  /* 0xfffffffc00fc7947 */ /* 0x000fc0000383ffff */
[----:B------:R-:W-:-:S00]  /*0250*/  NOP ;  /* 0x0000000000007918 */ /* 0x000fc00000000000 */
        /* <DEDUP_REMOVED lines=10> */
.L_x_1:


//--------------------- .nv.shared.reserved.0     --------------------------
	.section	.nv.shared.reserved.0,"aw",@nobits
	.weak		__nv_reservedSMEM_offset_0_alias
	.size		__nv_reservedSMEM_offset_0_alias, 0, 64
	.other		__nv_reservedSMEM_offset_0_alias,@"STO_CUDA_RESERVED_SHARED STV_DEFAULT"
__nv_reservedSMEM_offset_0_alias:
	.zero		0
	.zero		64


//--------------------- .nv.constant0._Z9transposePiS_ --------------------------
	.section	.nv.constant0._Z9transposePiS_,"a",@progbits
	.sectionflags	@""
	.align	4
.nv.constant0._Z9transposePiS_:
	.zero		912


//--------------------- SYMBOLS --------------------------

	.type		.nv.reservedSmem.offset0,@object
	.size		.nv.reservedSmem.offset0,0x4
